//
// Generated by NVIDIA NVVM Compiler
//
// Compiler Build ID: CL-36424714
// Cuda compilation tools, release 13.0, V13.0.88
// Based on NVVM 20.0.0
//

.version 9.0
.target sm_100
.address_size 64

	// .globl	_Z17sumCommMultiBlockiiiPiS_
// _ZZ17sumCommMultiBlockiiiPiS_E5shArr has been demoted

.visible .entry _Z17sumCommMultiBlockiiiPiS_(
	.param .u32 _Z17sumCommMultiBlockiiiPiS__param_0,
	.param .u32 _Z17sumCommMultiBlockiiiPiS__param_1,
	.param .u32 _Z17sumCommMultiBlockiiiPiS__param_2,
	.param .u64 .ptr .align 1 _Z17sumCommMultiBlockiiiPiS__param_3,
	.param .u64 .ptr .align 1 _Z17sumCommMultiBlockiiiPiS__param_4
)
{
	.reg .pred 	%p<29>;
	.reg .b32 	%r<93>;
	.reg .b64 	%rd<9>;
	// demoted variable
	.shared .align 4 .b8 _ZZ17sumCommMultiBlockiiiPiS_E5shArr[4096];
	ld.param.u32 	%r14, [_Z17sumCommMultiBlockiiiPiS__param_1];
	ld.param.u32 	%r15, [_Z17sumCommMultiBlockiiiPiS__param_2];
	ld.param.u64 	%rd3, [_Z17sumCommMultiBlockiiiPiS__param_3];
	ld.param.u64 	%rd2, [_Z17sumCommMultiBlockiiiPiS__param_4];
	cvta.to.global.u64 	%rd1, %rd3;
	mov.u32 	%r1, %tid.x;
	mov.u32 	%r2, %ctaid.x;
	shl.b32 	%r17, %r2, 10;
	or.b32  	%r18, %r17, %r1;
	mov.u32 	%r3, %nctaid.x;
	shl.b32 	%r4, %r3, 10;
	setp.ge.s32 	%p1, %r18, %r14;
	mov.b32 	%r90, 0;
	@%p1 bra 	$L__BB0_3;
	add.s32 	%r5, %r15, %r4;
	mov.b32 	%r90, 0;
$L__BB0_2:
	setp.lt.s32 	%p2, %r5, %r14;
	add.s32 	%r90, %r90, %r15;
	@%p2 bra 	$L__BB0_2;
$L__BB0_3:
	shl.b32 	%r20, %r1, 2;
	mov.u32 	%r21, _ZZ17sumCommMultiBlockiiiPiS_E5shArr;
	add.s32 	%r9, %r21, %r20;
	st.shared.u32 	[%r9], %r90;
	bar.sync 	0;
	setp.gt.u32 	%p3, %r1, 511;
	@%p3 bra 	$L__BB0_5;
	ld.shared.u32 	%r22, [%r9+2048];
	ld.shared.u32 	%r23, [%r9];
	add.s32 	%r24, %r23, %r22;
	st.shared.u32 	[%r9], %r24;
$L__BB0_5:
	bar.sync 	0;
	setp.gt.u32 	%p4, %r1, 255;
	@%p4 bra 	$L__BB0_7;
	ld.shared.u32 	%r25, [%r9+1024];
	ld.shared.u32 	%r26, [%r9];
	add.s32 	%r27, %r26, %r25;
	st.shared.u32 	[%r9], %r27;
$L__BB0_7:
	bar.sync 	0;
	setp.gt.u32 	%p5, %r1, 127;
	@%p5 bra 	$L__BB0_9;
	ld.shared.u32 	%r28, [%r9+512];
	ld.shared.u32 	%r29, [%r9];
	add.s32 	%r30, %r29, %r28;
	st.shared.u32 	[%r9], %r30;
$L__BB0_9:
	bar.sync 	0;
	setp.gt.u32 	%p6, %r1, 63;
	@%p6 bra 	$L__BB0_11;
	ld.shared.u32 	%r31, [%r9+256];
	ld.shared.u32 	%r32, [%r9];
	add.s32 	%r33, %r32, %r31;
	st.shared.u32 	[%r9], %r33;
$L__BB0_11:
	bar.sync 	0;
	setp.gt.u32 	%p7, %r1, 31;
	@%p7 bra 	$L__BB0_13;
	ld.shared.u32 	%r34, [%r9+128];
	ld.shared.u32 	%r35, [%r9];
	add.s32 	%r36, %r35, %r34;
	st.shared.u32 	[%r9], %r36;
$L__BB0_13:
	bar.sync 	0;
	setp.gt.u32 	%p8, %r1, 15;
	@%p8 bra 	$L__BB0_15;
	ld.shared.u32 	%r37, [%r9+64];
	ld.shared.u32 	%r38, [%r9];
	add.s32 	%r39, %r38, %r37;
	st.shared.u32 	[%r9], %r39;
$L__BB0_15:
	bar.sync 	0;
	setp.gt.u32 	%p9, %r1, 7;
	@%p9 bra 	$L__BB0_17;
	ld.shared.u32 	%r40, [%r9+32];
	ld.shared.u32 	%r41, [%r9];
	add.s32 	%r42, %r41, %r40;
	st.shared.u32 	[%r9], %r42;
$L__BB0_17:
	bar.sync 	0;
	setp.gt.u32 	%p10, %r1, 3;
	@%p10 bra 	$L__BB0_19;
	ld.shared.u32 	%r43, [%r9+16];
	ld.shared.u32 	%r44, [%r9];
	add.s32 	%r45, %r44, %r43;
	st.shared.u32 	[%r9], %r45;
$L__BB0_19:
	bar.sync 	0;
	setp.gt.u32 	%p11, %r1, 1;
	@%p11 bra 	$L__BB0_21;
	ld.shared.u32 	%r46, [%r9+8];
	ld.shared.u32 	%r47, [%r9];
	add.s32 	%r48, %r47, %r46;
	st.shared.u32 	[%r9], %r48;
$L__BB0_21:
	bar.sync 	0;
	setp.ne.s32 	%p12, %r1, 0;
	@%p12 bra 	$L__BB0_23;
	ld.shared.u32 	%r49, [_ZZ17sumCommMultiBlockiiiPiS_E5shArr+4];
	ld.shared.u32 	%r50, [%r9];
	add.s32 	%r51, %r50, %r49;
	st.shared.u32 	[%r9], %r51;
$L__BB0_23:
	setp.ne.s32 	%p13, %r1, 0;
	bar.sync 	0;
	@%p13 bra 	$L__BB0_25;
	ld.shared.u32 	%r52, [_ZZ17sumCommMultiBlockiiiPiS_E5shArr];
	mul.wide.u32 	%rd4, %r2, 4;
	add.s64 	%rd5, %rd1, %rd4;
	st.global.u32 	[%rd5], %r52;
$L__BB0_25:
	setp.ne.s32 	%p14, %r1, 0;
	membar.gl;
	mov.b32 	%r91, 0;
	@%p14 bra 	$L__BB0_27;
	cvta.to.global.u64 	%rd6, %rd2;
	atom.global.add.u32 	%r91, [%rd6], 1;
$L__BB0_27:
	add.s32 	%r54, %r3, -1;
	setp.eq.s32 	%p15, %r91, %r54;
	selp.u32 	%r55, 1, 0, %p15;
	{ 
	.reg .pred 	%p1; 
	.reg .pred 	%p2; 
	setp.ne.u32 	%p1, %r55, 0; 
	bar.red.or.pred 	%p2, 0, %p1; 
	selp.u32 	%r56, 1, 0, %p2; 
	}
	setp.eq.s32 	%p16, %r56, 0;
	@%p16 bra 	$L__BB0_52;
	setp.ge.s32 	%p17, %r1, %r4;
	mov.b32 	%r92, 0;
	@%p17 bra 	$L__BB0_30;
	mul.wide.u32 	%rd7, %r1, 4;
	add.s64 	%rd8, %rd1, %rd7;
	ld.global.u32 	%r92, [%rd8];
$L__BB0_30:
	setp.gt.u32 	%p18, %r1, 511;
	st.shared.u32 	[%r9], %r92;
	bar.sync 	0;
	@%p18 bra 	$L__BB0_32;
	ld.shared.u32 	%r58, [%r9+2048];
	ld.shared.u32 	%r59, [%r9];
	add.s32 	%r60, %r59, %r58;
	st.shared.u32 	[%r9], %r60;
$L__BB0_32:
	setp.gt.u32 	%p19, %r1, 255;
	bar.sync 	0;
	@%p19 bra 	$L__BB0_34;
	ld.shared.u32 	%r61, [%r9+1024];
	ld.shared.u32 	%r62, [%r9];
	add.s32 	%r63, %r62, %r61;
	st.shared.u32 	[%r9], %r63;
$L__BB0_34:
	setp.gt.u32 	%p20, %r1, 127;
	bar.sync 	0;
	@%p20 bra 	$L__BB0_36;
	ld.shared.u32 	%r64, [%r9+512];
	ld.shared.u32 	%r65, [%r9];
	add.s32 	%r66, %r65, %r64;
	st.shared.u32 	[%r9], %r66;
$L__BB0_36:
	setp.gt.u32 	%p21, %r1, 63;
	bar.sync 	0;
	@%p21 bra 	$L__BB0_38;
	ld.shared.u32 	%r67, [%r9+256];
	ld.shared.u32 	%r68, [%r9];
	add.s32 	%r69, %r68, %r67;
	st.shared.u32 	[%r9], %r69;
$L__BB0_38:
	setp.gt.u32 	%p22, %r1, 31;
	bar.sync 	0;
	@%p22 bra 	$L__BB0_40;
	ld.shared.u32 	%r70, [%r9+128];
	ld.shared.u32 	%r71, [%r9];
	add.s32 	%r72, %r71, %r70;
	st.shared.u32 	[%r9], %r72;
$L__BB0_40:
	setp.gt.u32 	%p23, %r1, 15;
	bar.sync 	0;
	@%p23 bra 	$L__BB0_42;
	ld.shared.u32 	%r73, [%r9+64];
	ld.shared.u32 	%r74, [%r9];
	add.s32 	%r75, %r74, %r73;
	st.shared.u32 	[%r9], %r75;
$L__BB0_42:
	setp.gt.u32 	%p24, %r1, 7;
	bar.sync 	0;
	@%p24 bra 	$L__BB0_44;
	ld.shared.u32 	%r76, [%r9+32];
	ld.shared.u32 	%r77, [%r9];
	add.s32 	%r78, %r77, %r76;
	st.shared.u32 	[%r9], %r78;
$L__BB0_44:
	setp.gt.u32 	%p25, %r1, 3;
	bar.sync 	0;
	@%p25 bra 	$L__BB0_46;
	ld.shared.u32 	%r79, [%r9+16];
	ld.shared.u32 	%r80, [%r9];
	add.s32 	%r81, %r80, %r79;
	st.shared.u32 	[%r9], %r81;
$L__BB0_46:
	setp.gt.u32 	%p26, %r1, 1;
	bar.sync 	0;
	@%p26 bra 	$L__BB0_48;
	ld.shared.u32 	%r82, [%r9+8];
	ld.shared.u32 	%r83, [%r9];
	add.s32 	%r84, %r83, %r82;
	st.shared.u32 	[%r9], %r84;
$L__BB0_48:
	setp.ne.s32 	%p27, %r1, 0;
	bar.sync 	0;
	@%p27 bra 	$L__BB0_50;
	ld.shared.u32 	%r85, [_ZZ17sumCommMultiBlockiiiPiS_E5shArr+4];
	ld.shared.u32 	%r86, [%r9];
	add.s32 	%r87, %r86, %r85;
	st.shared.u32 	[%r9], %r87;
$L__BB0_50:
	setp.ne.s32 	%p28, %r1, 0;
	bar.sync 	0;
	@%p28 bra 	$L__BB0_52;
	ld.shared.u32 	%r88, [_ZZ17sumCommMultiBlockiiiPiS_E5shArr];
	st.global.u32 	[%rd1], %r88;
$L__BB0_52:
	ret;

}


// ===== COMPILED SASS (sm_100) =====

	.target	sm_100

	.elftype	@"ET_EXEC"


//--------------------- .note.nv.tkinfo           --------------------------
	.section	.note.nv.tkinfo,"",@"SHT_NOTE"
	.sectionflags	@"SHF_NOTE_NV_TKINFO"
	.tkinfo
        /*0018*/ 	.word	0x00000002
        /*0030*/ 	.string	""
        /*0030*/ 	.string	"ptxas"
        /*0030*/ 	.string	"Cuda compilation tools, release 13.0, V13.0.88"
        /*0030*/ 	.string	"Build cuda_13.0.r13.0/compiler.36424714_0"
        /*0030*/ 	.string	"-arch sm_100 -m 64 "



//--------------------- .note.nv.cuinfo           --------------------------
	.section	.note.nv.cuinfo,"",@"SHT_NOTE"
	.sectionflags	@"SHF_NOTE_NV_CUINFO"
        /*0018*/ 	.short	0x0002
        /*001a*/ 	.short	0x0064
        /*001c*/ 	.short	0x0082
	.zero		2


//--------------------- .nv.info                  --------------------------
	.section	.nv.info,"",@"SHT_CUDA_INFO"
	.align	4


	//----- nvinfo : EIATTR_REGCOUNT
	.align		4
        /*0000*/ 	.byte	0x04, 0x2f
        /*0002*/ 	.short	(.L_1 - .L_0)
	.align		4
.L_0:
        /*0004*/ 	.word	index@(_Z17sumCommMultiBlockiiiPiS_)
        /*0008*/ 	.word	0x0000000e


	//----- nvinfo : EIATTR_FRAME_SIZE
	.align		4
.L_1:
        /*000c*/ 	.byte	0x04, 0x11
        /*000e*/ 	.short	(.L_3 - .L_2)
	.align		4
.L_2:
        /*0010*/ 	.word	index@(_Z17sumCommMultiBlockiiiPiS_)
        /*0014*/ 	.word	0x00000000


	//----- nvinfo : EIATTR_MIN_STACK_SIZE
	.align		4
.L_3:
        /*0018*/ 	.byte	0x04, 0x12
        /*001a*/ 	.short	(.L_5 - .L_4)
	.align		4
.L_4:
        /*001c*/ 	.word	index@(_Z17sumCommMultiBlockiiiPiS_)
        /*0020*/ 	.word	0x00000000
.L_5:


//--------------------- .nv.compat                --------------------------
	.section	.nv.compat,"",@"SHT_CUDA_COMPAT_INFO"
	.align	4
        /*0000*/ 	.byte	0x02, 0x09, 0x00, 0x00, 0x02, 0x02, 0x01, 0x00, 0x02, 0x05, 0x05, 0x00, 0x03, 0x07, 0x01, 0x01
        /*0010*/ 	.byte	0x02, 0x03, 0x00, 0x00, 0x02, 0x06, 0x01, 0x00, 0x04, 0x0b, 0x08, 0x00, 0x09, 0x00, 0x00, 0x00
        /*0020*/ 	.byte	0x00, 0x00, 0x00, 0x00


//--------------------- .nv.info._Z17sumCommMultiBlockiiiPiS_ --------------------------
	.section	.nv.info._Z17sumCommMultiBlockiiiPiS_,"",@"SHT_CUDA_INFO"
	.sectionflags	@""
	.align	4


	//----- nvinfo : EIATTR_CUDA_API_VERSION
	.align		4
        /*0000*/ 	.byte	0x04, 0x37
        /*0002*/ 	.short	(.L_7 - .L_6)
.L_6:
        /*0004*/ 	.word	0x00000082


	//----- nvinfo : EIATTR_KPARAM_INFO
	.align		4
.L_7:
        /*0008*/ 	.byte	0x04, 0x17
        /*000a*/ 	.short	(.L_9 - .L_8)
.L_8:
        /*000c*/ 	.word	0x00000000
        /*0010*/ 	.short	0x0004
        /*0012*/ 	.short	0x0018
        /*0014*/ 	.byte	0x00, 0xf5, 0x21, 0x00


	//----- nvinfo : EIATTR_KPARAM_INFO
	.align		4
.L_9:
        /*0018*/ 	.byte	0x04, 0x17
        /*001a*/ 	.short	(.L_11 - .L_10)
.L_10:
        /*001c*/ 	.word	0x00000000
        /*0020*/ 	.short	0x0003
        /*0022*/ 	.short	0x0010
        /*0024*/ 	.byte	0x00, 0xf5, 0x21, 0x00


	//----- nvinfo : EIATTR_KPARAM_INFO
	.align		4
.L_11:
        /*0028*/ 	.byte	0x04, 0x17
        /*002a*/ 	.short	(.L_13 - .L_12)
.L_12:
        /*002c*/ 	.word	0x00000000
        /*0030*/ 	.short	0x0002
        /*0032*/ 	.short	0x0008
        /*0034*/ 	.byte	0x00, 0xf0, 0x11, 0x00


	//----- nvinfo : EIATTR_KPARAM_INFO
	.align		4
.L_13:
        /*0038*/ 	.byte	0x04, 0x17
        /*003a*/ 	.short	(.L_15 - .L_14)
.L_14:
        /*003c*/ 	.word	0x00000000
        /*0040*/ 	.short	0x0001
        /*0042*/ 	.short	0x0004
        /*0044*/ 	.byte	0x00, 0xf0, 0x11, 0x00


	//----- nvinfo : EIATTR_KPARAM_INFO
	.align		4
.L_15:
        /*0048*/ 	.byte	0x04, 0x17
        /*004a*/ 	.short	(.L_17 - .L_16)
.L_16:
        /*004c*/ 	.word	0x00000000
        /*0050*/ 	.short	0x0000
        /*0052*/ 	.short	0x0000
        /*0054*/ 	.byte	0x00, 0xf0, 0x11, 0x00


	//----- nvinfo : EIATTR_SPARSE_MMA_MASK
	.align		4
.L_17:
        /*0058*/ 	.byte	0x03, 0x50
        /*005a*/ 	.short	0x0000


	//----- nvinfo : EIATTR_MAXREG_COUNT
	.align		4
        /*005c*/ 	.byte	0x03, 0x1b
        /*005e*/ 	.short	0x00ff


	//----- nvinfo : EIATTR_NUM_BARRIERS
	.align		4
        /*0060*/ 	.byte	0x02, 0x4c
        /*0062*/ 	.byte	0x01
	.zero		1


	//----- nvinfo : EIATTR_MERCURY_ISA_VERSION
	.align		4
        /*0064*/ 	.byte	0x03, 0x5f
        /*0066*/ 	.short	0x0101


	//----- nvinfo : EIATTR_VRC_CTA_INIT_COUNT
	.align		4
        /*0068*/ 	.byte	0x02, 0x4a
	.zero		1
	.zero		1


	//----- nvinfo : EIATTR_EXIT_INSTR_OFFSETS
	.align		4
        /*006c*/ 	.byte	0x04, 0x1c
        /*006e*/ 	.short	(.L_19 - .L_18)


	//   ....[0]....
.L_18:
        /*0070*/ 	.word	0x000006d0


	//   ....[1]....
        /*0074*/ 	.word	0x00000b00


	//   ....[2]....
        /*0078*/ 	.word	0x00000b40


	//----- nvinfo : EIATTR_CRS_STACK_SIZE
	.align		4
.L_19:
        /*007c*/ 	.byte	0x04, 0x1e
        /*007e*/ 	.short	(.L_21 - .L_20)
.L_20:
        /*0080*/ 	.word	0x00000000


	//----- nvinfo : EIATTR_CBANK_PARAM_SIZE
	.align		4
.L_21:
        /*0084*/ 	.byte	0x03, 0x19
        /*0086*/ 	.short	0x0020


	//----- nvinfo : EIATTR_PARAM_CBANK
	.align		4
        /*0088*/ 	.byte	0x04, 0x0a
        /*008a*/ 	.short	(.L_23 - .L_22)
	.align		4
.L_22:
        /*008c*/ 	.word	index@(.nv.constant0._Z17sumCommMultiBlockiiiPiS_)
        /*0090*/ 	.short	0x0380
        /*0092*/ 	.short	0x0020


	//----- nvinfo : EIATTR_SW_WAR
	.align		4
.L_23:
        /*0094*/ 	.byte	0x04, 0x36
        /*0096*/ 	.short	(.L_25 - .L_24)
.L_24:
        /*0098*/ 	.word	0x00000008
.L_25:


//--------------------- .nv.callgraph             --------------------------
	.section	.nv.callgraph,"",@"SHT_CUDA_CALLGRAPH"
	.align	4
	.sectionentsize	8
	.align		4
        /*0000*/ 	.word	0x00000000
	.align		4
        /*0004*/ 	.word	0xffffffff
	.align		4
        /*0008*/ 	.word	0x00000000
	.align		4
        /*000c*/ 	.word	0xfffffffe
	.align		4
        /*0010*/ 	.word	0x00000000
	.align		4
        /*0014*/ 	.word	0xfffffffd
	.align		4
        /*0018*/ 	.word	0x00000000
	.align		4
        /*001c*/ 	.word	0xfffffffc


//--------------------- .text._Z17sumCommMultiBlockiiiPiS_ --------------------------
	.section	.text._Z17sumCommMultiBlockiiiPiS_,"ax",@progbits
	.align	128
        .global         _Z17sumCommMultiBlockiiiPiS_
        .type           _Z17sumCommMultiBlockiiiPiS_,@function
        .size           _Z17sumCommMultiBlockiiiPiS_,(.L_x_8 - _Z17sumCommMultiBlockiiiPiS_)
        .other          _Z17sumCommMultiBlockiiiPiS_,@"STO_CUDA_ENTRY STV_DEFAULT"
_Z17sumCommMultiBlockiiiPiS_:
.text._Z17sumCommMultiBlockiiiPiS_:
[----:B------:R-:W-:Y:S01]  /*0000*/  LDC R1, c[0x0][0x37c] ;  /* 0x0000df00ff017b82 */ /* 0x000fe20000000800 */
[----:B------:R-:W0:Y:S01]  /*0010*/  S2R R3, SR_CTAID.X ;  /* 0x0000000000037919 */ /* 0x000e220000002500 */
[----:B------:R-:W1:Y:S01]  /*0020*/  LDCU UR5, c[0x0][0x384] ;  /* 0x00007080ff0577ac */ /* 0x000e620008000800 */
[----:B------:R-:W-:Y:S01]  /*0030*/  BSSY.RECONVERGENT B0, `(.L_x_0) ;  /* 0x000000f000007945 */ /* 0x000fe20003800200 */
[----:B------:R-:W2:Y:S01]  /*0040*/  S2R R0, SR_TID.X ;  /* 0x0000000000007919 */ /* 0x000ea20000002100 */
[----:B------:R-:W3:Y:S02]  /*0050*/  LDCU UR7, c[0x0][0x370] ;  /* 0x00006e00ff0777ac */ /* 0x000ee40008000800 */
[----:B---3--:R-:W-:Y:S01]  /*0060*/  USHF.L.U32 UR6, UR7, 0xa, URZ ;  /* 0x0000000a07067899 */ /* 0x008fe200080006ff */
[----:B0-----:R-:W-:-:S05]  /*0070*/  IMAD.SHL.U32 R5, R3, 0x400, RZ ;  /* 0x0000040003057824 */ /* 0x001fca00078e00ff */
[----:B--2---:R-:W-:-:S04]  /*0080*/  LOP3.LUT R5, R5, R0, RZ, 0xfc, !PT ;  /* 0x0000000005057212 */ /* 0x004fc800078efcff */
[----:B-1----:R-:W-:Y:S01]  /*0090*/  ISETP.GE.AND P0, PT, R5, UR5, PT ;  /* 0x0000000505007c0c */ /* 0x002fe2000bf06270 */
[----:B------:R-:W-:-:S12]  /*00a0*/  IMAD.MOV.U32 R5, RZ, RZ, RZ ;  /* 0x000000ffff057224 */ /* 0x000fd800078e00ff */
[----:B------:R-:W-:Y:S05]  /*00b0*/  @P0 BRA `(.L_x_1) ;  /* 0x0000000000180947 */ /* 0x000fea0003800000 */
[----:B------:R-:W0:Y:S01]  /*00c0*/  LDCU UR8, c[0x0][0x388] ;  /* 0x00007100ff0877ac */ /* 0x000e220008000800 */
[----:B------:R-:W-:Y:S01]  /*00d0*/  IMAD.MOV.U32 R5, RZ, RZ, RZ ;  /* 0x000000ffff057224 */ /* 0x000fe200078e00ff */
[----:B0-----:R-:W-:-:S04]  /*00e0*/  UIADD3 UR4, UPT, UPT, UR6, UR8, URZ ;  /* 0x0000000806047290 */ /* 0x001fc8000fffe0ff */
[----:B------:R-:W-:-:S11]  /*00f0*/  UISETP.GE.AND UP0, UPT, UR4, UR5, UPT ;  /* 0x000000050400728c */ /* 0x000fd6000bf06270 */
.L_x_2:
[----:B------:R-:W-:Y:S01]  /*0100*/  VIADD R5, R5, UR8 ;  /* 0x0000000805057c36 */ /* 0x000fe20008000000 */
[----:B------:R-:W-:Y:S06]  /*0110*/  BRA.U !UP0, `(.L_x_2) ;  /* 0xfffffffd08f87547 */ /* 0x000fec000b83ffff */
.L_x_1:
[----:B------:R-:W-:Y:S05]  /*0120*/  BSYNC.RECONVERGENT B0 ;  /* 0x0000000000007941 */ /* 0x000fea0003800200 */
.L_x_0:
[----:B------:R-:W0:Y:S01]  /*0130*/  S2UR UR5, SR_CgaCtaId ;  /* 0x00000000000579c3 */ /* 0x000e220000008800 */
[----:B------:R-:W-:Y:S01]  /*0140*/  UMOV UR4, 0x400 ;  /* 0x0000040000047882 */ /* 0x000fe20000000000 */
[C---:B------:R-:W-:Y:S01]  /*0150*/  ISETP.GT.U32.AND P0, PT, R0.reuse, 0x1ff, PT ;  /* 0x000001ff0000780c */ /* 0x040fe20003f04070 */
[----:B------:R-:W1:Y:S01]  /*0160*/  LDCU.64 UR8, c[0x0][0x358] ;  /* 0x00006b00ff0877ac */ /* 0x000e620008000a00 */
[C---:B------:R-:W-:Y:S02]  /*0170*/  ISETP.GT.U32.AND P1, PT, R0.reuse, 0xff, PT ;  /* 0x000000ff0000780c */ /* 0x040fe40003f24070 */
[----:B------:R-:W-:Y:S02]  /*0180*/  P2R R4, PR, RZ, 0x1 ;  /* 0x00000001ff047803 */ /* 0x000fe40000000000 */
[C---:B------:R-:W-:Y:S02]  /*0190*/  ISETP.GT.U32.AND P2, PT, R0.reuse, 0x7, PT ;  /* 0x000000070000780c */ /* 0x040fe40003f44070 */
[----:B------:R-:W-:-:S02]  /*01a0*/  ISETP.GT.U32.AND P3, PT, R0, 0x3, PT ;  /* 0x000000030000780c */ /* 0x000fc40003f64070 */
[C---:B------:R-:W-:Y:S02]  /*01b0*/  ISETP.GT.U32.AND P4, PT, R0.reuse, 0x1, PT ;  /* 0x000000010000780c */ /* 0x040fe40003f84070 */
[----:B------:R-:W-:Y:S01]  /*01c0*/  ISETP.NE.AND P5, PT, R0, RZ, PT ;  /* 0x000000ff0000720c */ /* 0x000fe20003fa5270 */
[----:B0-----:R-:W-:-:S06]  /*01d0*/  ULEA UR4, UR5, UR4, 0x18 ;  /* 0x0000000405047291 */ /* 0x001fcc000f8ec0ff */
[----:B------:R-:W-:-:S05]  /*01e0*/  LEA R2, R0, UR4, 0x2 ;  /* 0x0000000400027c11 */ /* 0x000fca000f8e10ff */
[----:B------:R-:W-:Y:S01]  /*01f0*/  STS [R2], R5 ;  /* 0x0000000502007388 */ /* 0x000fe20000000800 */
[----:B------:R-:W-:Y:S06]  /*0200*/  BAR.SYNC.DEFER_BLOCKING 0x0 ;  /* 0x0000000000007b1d */ /* 0x000fec0000010000 */
[----:B------:R-:W-:Y:S04]  /*0210*/  @!P0 LDS R4, [R2+0x800] ;  /* 0x0008000002048984 */ /* 0x000fe80000000800 */
[----:B------:R-:W0:Y:S02]  /*0220*/  @!P0 LDS R7, [R2] ;  /* 0x0000000002078984 */ /* 0x000e240000000800 */
[----:B0-----:R-:W-:Y:S01]  /*0230*/  @!P0 IMAD.IADD R7, R4, 0x1, R7 ;  /* 0x0000000104078824 */ /* 0x001fe200078e0207 */
[----:B------:R-:W-:-:S04]  /*0240*/  P2R R4, PR, RZ, 0x2 ;  /* 0x00000002ff047803 */ /* 0x000fc80000000000 */
[----:B------:R-:W-:Y:S01]  /*0250*/  @!P0 STS [R2], R7 ;  /* 0x0000000702008388 */ /* 0x000fe20000000800 */
[----:B------:R-:W-:Y:S01]  /*0260*/  BAR.SYNC.DEFER_BLOCKING 0x0 ;  /* 0x0000000000007b1d */ /* 0x000fe20000010000 */
[----:B------:R-:W-:-:S05]  /*0270*/  ISETP.GT.U32.AND P0, PT, R0, 0x7f, PT ;  /* 0x0000007f0000780c */ /* 0x000fca0003f04070 */
        /* <DEDUP_REMOVED lines=16> */
[----:B0-----:R-:W-:-:S05]  /*0380*/  @!P1 IMAD.IADD R7, R4, 0x1, R7 ;  /* 0x0000000104079824 */ /* 0x001fca00078e0207 */
[----:B------:R-:W-:Y:S01]  /*0390*/  @!P1 STS [R2], R7 ;  /* 0x0000000702009388 */ /* 0x000fe20000000800 */
[----:B------:R-:W-:Y:S01]  /*03a0*/  BAR.SYNC.DEFER_BLOCKING 0x0 ;  /* 0x0000000000007b1d */ /* 0x000fe20000010000 */
[----:B------:R-:W-:-:S05]  /*03b0*/  ISETP.GT.U32.AND P1, PT, R0, 0xf, PT ;  /* 0x0000000f0000780c */ /* 0x000fca0003f24070 */
[----:B------:R-:W-:Y:S04]  /*03c0*/  @!P0 LDS R4, [R2+0x80] ;  /* 0x0000800002048984 */ /* 0x000fe80000000800 */
[----:B------:R-:W0:Y:S02]  /*03d0*/  @!P0 LDS R9, [R2] ;  /* 0x0000000002098984 */ /* 0x000e240000000800 */
[----:B0-----:R-:W-:-:S05]  /*03e0*/  @!P0 IMAD.IADD R9, R4, 0x1, R9 ;  /* 0x0000000104098824 */ /* 0x001fca00078e0209 */
[----:B------:R-:W-:Y:S01]  /*03f0*/  @!P0 STS [R2], R9 ;  /* 0x0000000902008388 */ /* 0x000fe20000000800 */
[----:B------:R-:W-:Y:S06]  /*0400*/  BAR.SYNC.DEFER_BLOCKING 0x0 ;  /* 0x0000000000007b1d */ /* 0x000fec0000010000 */
[----:B------:R-:W-:Y:S04]  /*0410*/  @!P1 LDS R4, [R2+0x40] ;  /* 0x0000400002049984 */ /* 0x000fe80000000800 */
[----:B------:R-:W0:Y:S02]  /*0420*/  @!P1 LDS R5, [R2] ;  /* 0x0000000002059984 */ /* 0x000e240000000800 */
[----:B0-----:R-:W-:-:S05]  /*0430*/  @!P1 IADD3 R5, PT, PT, R4, R5, RZ ;  /* 0x0000000504059210 */ /* 0x001fca0007ffe0ff */
[----:B------:R-:W-:Y:S01]  /*0440*/  @!P1 STS [R2], R5 ;  /* 0x0000000502009388 */ /* 0x000fe20000000800 */
[----:B------:R-:W-:Y:S06]  /*0450*/  BAR.SYNC.DEFER_BLOCKING 0x0 ;  /* 0x0000000000007b1d */ /* 0x000fec0000010000 */
[----:B------:R-:W-:Y:S04]  /*0460*/  @!P2 LDS R4, [R2+0x20] ;  /* 0x000020000204a984 */ /* 0x000fe80000000800 */
[----:B------:R-:W0:Y:S02]  /*0470*/  @!P2 LDS R7, [R2] ;  /* 0x000000000207a984 */ /* 0x000e240000000800 */
[----:B0-----:R-:W-:-:S05]  /*0480*/  @!P2 IMAD.IADD R7, R4, 0x1, R7 ;  /* 0x000000010407a824 */ /* 0x001fca00078e0207 */
        /* <DEDUP_REMOVED lines=12> */
[----:B------:R-:W-:Y:S04]  /*0550*/  @!P5 LDS R4, [UR4+0x4] ;  /* 0x00000404ff04d984 */ /* 0x000fe80008000800 */
[----:B------:R-:W0:Y:S02]  /*0560*/  @!P5 LDS R5, [R2] ;  /* 0x000000000205d984 */ /* 0x000e240000000800 */
[----:B0-----:R-:W-:-:S02]  /*0570*/  @!P5 IMAD.IADD R9, R4, 0x1, R5 ;  /* 0x000000010409d824 */ /* 0x001fc400078e0205 */
[----:B------:R-:W0:Y:S03]  /*0580*/  @!P5 LDC.64 R4, c[0x0][0x390] ;  /* 0x0000e400ff04db82 */ /* 0x000e260000000a00 */
[----:B------:R-:W-:Y:S05]  /*0590*/  @!P5 STS [R2], R9 ;  /* 0x000000090200d388 */ /* 0x000fea0000000800 */
[----:B------:R-:W-:Y:S01]  /*05a0*/  BAR.SYNC.DEFER_BLOCKING 0x0 ;  /* 0x0000000000007b1d */ /* 0x000fe20000010000 */
[----:B0-----:R-:W-:-:S04]  /*05b0*/  @!P5 IMAD.WIDE.U32 R4, R3, 0x4, R4 ;  /* 0x000000040304d825 */ /* 0x001fc800078e0004 */
[----:B------:R-:W-:Y:S01]  /*05c0*/  IMAD.MOV.U32 R3, RZ, RZ, RZ ;  /* 0x000000ffff037224 */ /* 0x000fe200078e00ff */
[----:B------:R-:W1:Y:S04]  /*05d0*/  @!P5 LDS R11, [UR4] ;  /* 0x00000004ff0bd984 */ /* 0x000e680008000800 */
[----:B-1----:R0:W-:Y:S01]  /*05e0*/  @!P5 STG.E desc[UR8][R4.64], R11 ;  /* 0x0000000b0400d986 */ /* 0x0021e2000c101908 */
[----:B------:R-:W-:Y:S06]  /*05f0*/  MEMBAR.SC.GPU ;  /* 0x0000000000007992 */ /* 0x000fec0000002000 */
[----:B------:R-:W-:-:S00]  /*0600*/  ERRBAR ;  /* 0x00000000000079ab */ /* 0x000fc00000000000 */
[----:B------:R-:W-:Y:S06]  /*0610*/  CGAERRBAR ;  /* 0x00000000000075ab */ /* 0x000fec0000000000 */
[----:B------:R-:W-:Y:S01]  /*0620*/  CCTL.IVALL ;  /* 0x00000000ff00798f */ /* 0x000fe20002000000 */
[----:B------:R-:W-:Y:S04]  /*0630*/  BSSY.RECONVERGENT B0, `(.L_x_3) ;  /* 0x0000005000007945 */ /* 0x000fe80003800200 */
[----:B------:R-:W-:Y:S05]  /*0640*/  @P5 BRA `(.L_x_4) ;  /* 0x00000000000c5947 */ /* 0x000fea0003800000 */
[----:B0-----:R-:W0:Y:S01]  /*0650*/  LDC.64 R4, c[0x0][0x398] ;  /* 0x0000e600ff047b82 */ /* 0x001e220000000a00 */
[----:B------:R-:W-:-:S06]  /*0660*/  IMAD.MOV.U32 R3, RZ, RZ, 0x1 ;  /* 0x00000001ff037424 */ /* 0x000fcc00078e00ff */
[----:B0-----:R1:W5:Y:S02]  /*0670*/  ATOMG.E.ADD.STRONG.GPU PT, R3, desc[UR8][R4.64], R3 ;  /* 0x80000003040379a8 */ /* 0x00136400081ef108 */
.L_x_4:
[----:B------:R-:W-:Y:S05]  /*0680*/  BSYNC.RECONVERGENT B0 ;  /* 0x0000000000007941 */ /* 0x000fea0003800200 */
.L_x_3:
[----:B------:R-:W-:-:S06]  /*0690*/  UIADD3 UR5, UPT, UPT, UR7, -0x1, URZ ;  /* 0xffffffff07057890 */ /* 0x000fcc000fffe0ff */
[----:B-----5:R-:W-:-:S13]  /*06a0*/  ISETP.NE.AND P6, PT, R3, UR5, PT ;  /* 0x0000000503007c0c */ /* 0x020fda000bfc5270 */
[----:B------:R-:W-:Y:S06]  /*06b0*/  BAR.RED.OR.DEFER_BLOCKING 0x0, !P6 ;  /* 0x0000000000007b1d */ /* 0x000fec0007014800 */
[----:B------:R-:W2:Y:S02]  /*06c0*/  B2R.RESULT RZ, P6 ;  /* 0x0000000000ff731c */ /* 0x000ea400000c4000 */
[----:B--2---:R-:W-:Y:S05]  /*06d0*/  @!P6 EXIT ;  /* 0x000000000000e94d */ /* 0x004fea0003800000 */
[----:B------:R-:W-:Y:S01]  /*06e0*/  ISETP.GE.AND P6, PT, R0, UR6, PT ;  /* 0x0000000600007c0c */ /* 0x000fe2000bfc6270 */
[----:B------:R-:W-:Y:S01]  /*06f0*/  BSSY.RECONVERGENT B0, `(.L_x_5) ;  /* 0x0000006000007945 */ /* 0x000fe20003800200 */
[----:B01----:R-:W-:-:S11]  /*0700*/  HFMA2 R5, -RZ, RZ, 0, 0 ;  /* 0x00000000ff057431 */ /* 0x003fd600000001ff */
[----:B------:R-:W-:Y:S05]  /*0710*/  @P6 BRA `(.L_x_6) ;  /* 0x00000000000c6947 */ /* 0x000fea0003800000 */
[----:B------:R-:W0:Y:S02]  /*0720*/  LDC.64 R4, c[0x0][0x390] ;  /* 0x0000e400ff047b82 */ /* 0x000e240000000a00 */
[----:B0-----:R-:W-:-:S06]  /*0730*/  IMAD.WIDE.U32 R4, R0, 0x4, R4 ;  /* 0x0000000400047825 */ /* 0x001fcc00078e0004 */
[----:B------:R0:W5:Y:S02]  /*0740*/  LDG.E R5, desc[UR8][R4.64] ;  /* 0x0000000804057981 */ /* 0x000164000c1e1900 */
.L_x_6:
[----:B------:R-:W-:Y:S05]  /*0750*/  BSYNC.RECONVERGENT B0 ;  /* 0x0000000000007941 */ /* 0x000fea0003800200 */
.L_x_5:
[----:B-----5:R-:W-:Y:S01]  /*0760*/  STS [R2], R5 ;  /* 0x0000000502007388 */ /* 0x020fe20000000800 */
[----:B------:R-:W-:Y:S01]  /*0770*/  P2R R6, PR, RZ, 0x20 ;  /* 0x00000020ff067803 */ /* 0x000fe20000000000 */
[----:B------:R-:W-:Y:S01]  /*0780*/  BAR.SYNC.DEFER_BLOCKING 0x0 ;  /* 0x0000000000007b1d */ /* 0x000fe20000010000 */
[C---:B------:R-:W-:Y:S02]  /*0790*/  ISETP.GT.U32.AND P5, PT, R0.reuse, 0x1ff, PT ;  /* 0x000001ff0000780c */ /* 0x040fe40003fa4070 */
[----:B------:R-:W-:-:S11]  /*07a0*/  ISETP.GT.U32.AND P6, PT, R0, 0xff, PT ;  /* 0x000000ff0000780c */ /* 0x000fd60003fc4070 */
[----:B------:R-:W-:Y:S04]  /*07b0*/  @!P5 LDS R3, [R2+0x800] ;  /* 0x000800000203d984 */ /* 0x000fe80000000800 */
[----:B0-----:R-:W0:Y:S02]  /*07c0*/  @!P5 LDS R4, [R2] ;  /* 0x000000000204d984 */ /* 0x001e240000000800 */
        /* <DEDUP_REMOVED lines=15> */
[----:B------:R-:W-:-:S05]  /*08c0*/  ISETP.NE.AND P5, PT, R6, RZ, PT ;  /* 0x000000ff0600720c */ /* 0x000fca0003fa5270 */
        /* <DEDUP_REMOVED lines=32> */
[----:B0-----:R-:W-:-:S05]  /*0ad0*/  @!P5 IMAD.IADD R3, R0, 0x1, R3 ;  /* 0x000000010003d824 */ /* 0x001fca00078e0203 */
[----:B------:R0:W-:Y:S01]  /*0ae0*/  @!P5 STS [R2], R3 ;  /* 0x000000030200d388 */ /* 0x0001e20000000800 */
[----:B------:R-:W-:Y:S06]  /*0af0*/  BAR.SYNC.DEFER_BLOCKING 0x0 ;  /* 0x0000000000007b1d */ /* 0x000fec0000010000 */
[----:B------:R-:W-:Y:S05]  /*0b00*/  @P5 EXIT ;  /* 0x000000000000594d */ /* 0x000fea0003800000 */
[----:B------:R-:W1:Y:S01]  /*0b10*/  LDS R5, [UR4] ;  /* 0x00000004ff057984 */ /* 0x000e620008000800 */
[----:B0-----:R-:W1:Y:S03]  /*0b20*/  LDC.64 R2, c[0x0][0x390] ;  /* 0x0000e400ff027b82 */ /* 0x001e660000000a00 */
[----:B-1----:R-:W-:Y:S01]  /*0b30*/  STG.E desc[UR8][R2.64], R5 ;  /* 0x0000000502007986 */ /* 0x002fe2000c101908 */
[----:B------:R-:W-:Y:S05]  /*0b40*/  EXIT ;  /* 0x000000000000794d */ /* 0x000fea0003800000 */
.L_x_7:
[----:B------:R-:W-:-:S00]  /*0b50*/  BRA `(.L_x_7) ;  /* 0xfffffffc00fc7947 */ /* 0x000fc0000383ffff */
[----:B------:R-:W-:-:S00]  /*0b60*/  NOP ;  /* 0x0000000000007918 */ /* 0x000fc00000000000 */
        /* <DEDUP_REMOVED lines=9> */
.L_x_8:


//--------------------- .nv.shared._Z17sumCommMultiBlockiiiPiS_ --------------------------
	.section	.nv.shared._Z17sumCommMultiBlockiiiPiS_,"aw",@nobits
	.sectionflags	@""
	.align	4
.nv.shared._Z17sumCommMultiBlockiiiPiS_:
	.zero		5120


//--------------------- .nv.shared.reserved.0     --------------------------
	.section	.nv.shared.reserved.0,"aw",@nobits
	.weak		__nv_reservedSMEM_offset_0_alias
	.size		__nv_reservedSMEM_offset_0_alias, 0, 64
	.other		__nv_reservedSMEM_offset_0_alias,@"STO_CUDA_RESERVED_SHARED STV_DEFAULT"
__nv_reservedSMEM_offset_0_alias:
	.zero		0
	.zero		64


//--------------------- .nv.constant0._Z17sumCommMultiBlockiiiPiS_ --------------------------
	.section	.nv.constant0._Z17sumCommMultiBlockiiiPiS_,"a",@progbits
	.sectionflags	@""
	.align	4
.nv.constant0._Z17sumCommMultiBlockiiiPiS_:
	.zero		928


//--------------------- SYMBOLS --------------------------

	.type		.nv.reservedSmem.offset0,@object
	.size		.nv.reservedSmem.offset0,0x4
	.type		.nv.reservedSmem.cap,@object
	.size		.nv.reservedSmem.cap,0x4
